//
// Generated by NVIDIA NVVM Compiler
//
// Compiler Build ID: CL-36424714
// Cuda compilation tools, release 13.0, V13.0.88
// Based on NVVM 20.0.0
//

.version 9.0
.target sm_100
.address_size 64

	// .globl	_Z15cudaRoutineFlatiPf
.extern .func  (.param .b32 func_retval0) vprintf
(
	.param .b64 vprintf_param_0,
	.param .b64 vprintf_param_1
)
;
.global .align 1 .b8 $str[17] = {37, 100, 32, 45, 32, 37, 46, 50, 102, 32, 104, 101, 108, 108, 111, 10};

.visible .entry _Z15cudaRoutineFlatiPf(
	.param .u32 _Z15cudaRoutineFlatiPf_param_0,
	.param .u64 .ptr .align 1 _Z15cudaRoutineFlatiPf_param_1
)
{
	.local .align 16 .b8 	__local_depot0[16];
	.reg .b64 	%SP;
	.reg .b64 	%SPL;
	.reg .b32 	%r<4>;
	.reg .b32 	%f<2>;
	.reg .b64 	%rd<9>;
	.reg .b64 	%fd<2>;

	mov.u64 	%SPL, __local_depot0;
	cvta.local.u64 	%SP, %SPL;
	ld.param.u64 	%rd1, [_Z15cudaRoutineFlatiPf_param_1];
	cvta.to.global.u64 	%rd2, %rd1;
	add.u64 	%rd3, %SP, 0;
	add.u64 	%rd4, %SPL, 0;
	mov.u32 	%r1, %tid.x;
	mul.wide.u32 	%rd5, %r1, 4;
	add.s64 	%rd6, %rd2, %rd5;
	ld.global.f32 	%f1, [%rd6];
	cvt.f64.f32 	%fd1, %f1;
	st.local.u32 	[%rd4], %r1;
	st.local.f64 	[%rd4+8], %fd1;
	mov.u64 	%rd7, $str;
	cvta.global.u64 	%rd8, %rd7;
	{ // callseq 0, 0
	.param .b64 param0;
	st.param.b64 	[param0], %rd8;
	.param .b64 param1;
	st.param.b64 	[param1], %rd3;
	.param .b32 retval0;
	call.uni (retval0), 
	vprintf, 
	(
	param0, 
	param1
	);
	ld.param.b32 	%r2, [retval0];
	} // callseq 0
	ret;

}
	// .globl	_Z11cudaRoutineiPPfi
.visible .entry _Z11cudaRoutineiPPfi(
	.param .u32 _Z11cudaRoutineiPPfi_param_0,
	.param .u64 .ptr .align 1 _Z11cudaRoutineiPPfi_param_1,
	.param .u32 _Z11cudaRoutineiPPfi_param_2
)
{
	.local .align 16 .b8 	__local_depot1[16];
	.reg .b64 	%SP;
	.reg .b64 	%SPL;
	.reg .b32 	%r<5>;
	.reg .b32 	%f<2>;
	.reg .b64 	%rd<12>;
	.reg .b64 	%fd<2>;

	mov.u64 	%SPL, __local_depot1;
	cvta.local.u64 	%SP, %SPL;
	ld.param.u64 	%rd1, [_Z11cudaRoutineiPPfi_param_1];
	ld.param.u32 	%r1, [_Z11cudaRoutineiPPfi_param_2];
	cvta.to.global.u64 	%rd2, %rd1;
	add.u64 	%rd3, %SP, 0;
	add.u64 	%rd4, %SPL, 0;
	mov.u32 	%r2, %tid.x;
	mul.wide.s32 	%rd5, %r1, 8;
	add.s64 	%rd6, %rd2, %rd5;
	ld.global.u64 	%rd7, [%rd6];
	mul.wide.u32 	%rd8, %r2, 4;
	add.s64 	%rd9, %rd7, %rd8;
	ld.f32 	%f1, [%rd9];
	cvt.f64.f32 	%fd1, %f1;
	st.local.u32 	[%rd4], %r2;
	st.local.f64 	[%rd4+8], %fd1;
	mov.u64 	%rd10, $str;
	cvta.global.u64 	%rd11, %rd10;
	{ // callseq 1, 0
	.param .b64 param0;
	st.param.b64 	[param0], %rd11;
	.param .b64 param1;
	st.param.b64 	[param1], %rd3;
	.param .b32 retval0;
	call.uni (retval0), 
	vprintf, 
	(
	param0, 
	param1
	);
	ld.param.b32 	%r3, [retval0];
	} // callseq 1
	ret;

}
	// .globl	_Z21addArrayToBatchArraysPPfS0_ff
.visible .entry _Z21addArrayToBatchArraysPPfS0_ff(
	.param .u64 .ptr .align 1 _Z21addArrayToBatchArraysPPfS0_ff_param_0,
	.param .u64 .ptr .align 1 _Z21addArrayToBatchArraysPPfS0_ff_param_1,
	.param .f32 _Z21addArrayToBatchArraysPPfS0_ff_param_2,
	.param .f32 _Z21addArrayToBatchArraysPPfS0_ff_param_3
)
{
	.reg .b32 	%r<3>;
	.reg .b32 	%f<7>;
	.reg .b64 	%rd<14>;

	ld.param.u64 	%rd1, [_Z21addArrayToBatchArraysPPfS0_ff_param_0];
	ld.param.u64 	%rd2, [_Z21addArrayToBatchArraysPPfS0_ff_param_1];
	ld.param.f32 	%f1, [_Z21addArrayToBatchArraysPPfS0_ff_param_2];
	ld.param.f32 	%f2, [_Z21addArrayToBatchArraysPPfS0_ff_param_3];
	cvta.to.global.u64 	%rd3, %rd2;
	cvta.to.global.u64 	%rd4, %rd1;
	ld.global.u64 	%rd5, [%rd4];
	cvta.to.global.u64 	%rd6, %rd5;
	mov.u32 	%r1, %tid.x;
	mul.wide.u32 	%rd7, %r1, 4;
	add.s64 	%rd8, %rd6, %rd7;
	ld.global.f32 	%f3, [%rd8];
	mov.u32 	%r2, %ctaid.x;
	mul.wide.u32 	%rd9, %r2, 8;
	add.s64 	%rd10, %rd3, %rd9;
	ld.global.u64 	%rd11, [%rd10];
	cvta.to.global.u64 	%rd12, %rd11;
	add.s64 	%rd13, %rd12, %rd7;
	ld.global.f32 	%f4, [%rd13];
	mul.f32 	%f5, %f2, %f4;
	fma.rn.f32 	%f6, %f1, %f3, %f5;
	st.global.f32 	[%rd13], %f6;
	ret;

}


// ===== COMPILED SASS (sm_100) =====

	.target	sm_100

	.elftype	@"ET_EXEC"


//--------------------- .note.nv.tkinfo           --------------------------
	.section	.note.nv.tkinfo,"",@"SHT_NOTE"
	.sectionflags	@"SHF_NOTE_NV_TKINFO"
	.tkinfo
        /*0018*/ 	.word	0x00000002
        /*0030*/ 	.string	""
        /*0030*/ 	.string	"ptxas"
        /*0030*/ 	.string	"Cuda compilation tools, release 13.0, V13.0.88"
        /*0030*/ 	.string	"Build cuda_13.0.r13.0/compiler.36424714_0"
        /*0030*/ 	.string	"-arch sm_100 -m 64 "



//--------------------- .note.nv.cuinfo           --------------------------
	.section	.note.nv.cuinfo,"",@"SHT_NOTE"
	.sectionflags	@"SHF_NOTE_NV_CUINFO"
        /*0018*/ 	.short	0x0002
        /*001a*/ 	.short	0x0064
        /*001c*/ 	.short	0x0082
	.zero		2


//--------------------- .nv.info                  --------------------------
	.section	.nv.info,"",@"SHT_CUDA_INFO"
	.align	4


	//----- nvinfo : EIATTR_REGCOUNT
	.align		4
        /*0000*/ 	.byte	0x04, 0x2f
        /*0002*/ 	.short	(.L_2 - .L_1)
	.align		4
.L_1:
        /*0004*/ 	.word	index@(_Z15cudaRoutineFlatiPf)
        /*0008*/ 	.word	0x00000018


	//----- nvinfo : EIATTR_FRAME_SIZE
	.align		4
.L_2:
        /*000c*/ 	.byte	0x04, 0x11
        /*000e*/ 	.short	(.L_4 - .L_3)
	.align		4
.L_3:
        /*0010*/ 	.word	index@(_Z15cudaRoutineFlatiPf)
        /*0014*/ 	.word	0x00000010


	//----- nvinfo : EIATTR_REGCOUNT
	.align		4
.L_4:
        /*0018*/ 	.byte	0x04, 0x2f
        /*001a*/ 	.short	(.L_6 - .L_5)
	.align		4
.L_5:
        /*001c*/ 	.word	index@(_Z11cudaRoutineiPPfi)
        /*0020*/ 	.word	0x00000018


	//----- nvinfo : EIATTR_FRAME_SIZE
	.align		4
.L_6:
        /*0024*/ 	.byte	0x04, 0x11
        /*0026*/ 	.short	(.L_8 - .L_7)
	.align		4
.L_7:
        /*0028*/ 	.word	index@(_Z11cudaRoutineiPPfi)
        /*002c*/ 	.word	0x00000010


	//----- nvinfo : EIATTR_REGCOUNT
	.align		4
.L_8:
        /*0030*/ 	.byte	0x04, 0x2f
        /*0032*/ 	.short	(.L_10 - .L_9)
	.align		4
.L_9:
        /*0034*/ 	.word	index@(_Z21addArrayToBatchArraysPPfS0_ff)
        /*0038*/ 	.word	0x0000000e


	//----- nvinfo : EIATTR_FRAME_SIZE
	.align		4
.L_10:
        /*003c*/ 	.byte	0x04, 0x11
        /*003e*/ 	.short	(.L_12 - .L_11)
	.align		4
.L_11:
        /*0040*/ 	.word	index@(_Z21addArrayToBatchArraysPPfS0_ff)
        /*0044*/ 	.word	0x00000000


	//----- nvinfo : EIATTR_MIN_STACK_SIZE
	.align		4
.L_12:
        /*0048*/ 	.byte	0x04, 0x12
        /*004a*/ 	.short	(.L_14 - .L_13)
	.align		4
.L_13:
        /*004c*/ 	.word	index@(_Z21addArrayToBatchArraysPPfS0_ff)
        /*0050*/ 	.word	0x00000000


	//----- nvinfo : EIATTR_MIN_STACK_SIZE
	.align		4
.L_14:
        /*0054*/ 	.byte	0x04, 0x12
        /*0056*/ 	.short	(.L_16 - .L_15)
	.align		4
.L_15:
        /*0058*/ 	.word	index@(_Z11cudaRoutineiPPfi)
        /*005c*/ 	.word	0x00000010


	//----- nvinfo : EIATTR_MIN_STACK_SIZE
	.align		4
.L_16:
        /*0060*/ 	.byte	0x04, 0x12
        /*0062*/ 	.short	(.L_18 - .L_17)
	.align		4
.L_17:
        /*0064*/ 	.word	index@(_Z15cudaRoutineFlatiPf)
        /*0068*/ 	.word	0x00000010
.L_18:


//--------------------- .nv.compat                --------------------------
	.section	.nv.compat,"",@"SHT_CUDA_COMPAT_INFO"
	.align	4
        /*0000*/ 	.byte	0x02, 0x09, 0x00, 0x00, 0x02, 0x02, 0x01, 0x00, 0x02, 0x05, 0x05, 0x00, 0x03, 0x07, 0x01, 0x01
        /*0010*/ 	.byte	0x02, 0x03, 0x00, 0x00, 0x02, 0x06, 0x01, 0x00, 0x04, 0x0b, 0x08, 0x00, 0x09, 0x00, 0x00, 0x00
        /*0020*/ 	.byte	0x00, 0x00, 0x00, 0x00


//--------------------- .nv.info._Z21addArrayToBatchArraysPPfS0_ff --------------------------
	.section	.nv.info._Z21addArrayToBatchArraysPPfS0_ff,"",@"SHT_CUDA_INFO"
	.sectionflags	@""
	.align	4


	//----- nvinfo : EIATTR_CUDA_API_VERSION
	.align		4
        /*0000*/ 	.byte	0x04, 0x37
        /*0002*/ 	.short	(.L_20 - .L_19)
.L_19:
        /*0004*/ 	.word	0x00000082


	//----- nvinfo : EIATTR_KPARAM_INFO
	.align		4
.L_20:
        /*0008*/ 	.byte	0x04, 0x17
        /*000a*/ 	.short	(.L_22 - .L_21)
.L_21:
        /*000c*/ 	.word	0x00000000
        /*0010*/ 	.short	0x0003
        /*0012*/ 	.short	0x0014
        /*0014*/ 	.byte	0x00, 0xf0, 0x11, 0x00


	//----- nvinfo : EIATTR_KPARAM_INFO
	.align		4
.L_22:
        /*0018*/ 	.byte	0x04, 0x17
        /*001a*/ 	.short	(.L_24 - .L_23)
.L_23:
        /*001c*/ 	.word	0x00000000
        /*0020*/ 	.short	0x0002
        /*0022*/ 	.short	0x0010
        /*0024*/ 	.byte	0x00, 0xf0, 0x11, 0x00


	//----- nvinfo : EIATTR_KPARAM_INFO
	.align		4
.L_24:
        /*0028*/ 	.byte	0x04, 0x17
        /*002a*/ 	.short	(.L_26 - .L_25)
.L_25:
        /*002c*/ 	.word	0x00000000
        /*0030*/ 	.short	0x0001
        /*0032*/ 	.short	0x0008
        /*0034*/ 	.byte	0x00, 0xf5, 0x21, 0x00


	//----- nvinfo : EIATTR_KPARAM_INFO
	.align		4
.L_26:
        /*0038*/ 	.byte	0x04, 0x17
        /*003a*/ 	.short	(.L_28 - .L_27)
.L_27:
        /*003c*/ 	.word	0x00000000
        /*0040*/ 	.short	0x0000
        /*0042*/ 	.short	0x0000
        /*0044*/ 	.byte	0x00, 0xf5, 0x21, 0x00


	//----- nvinfo : EIATTR_SPARSE_MMA_MASK
	.align		4
.L_28:
        /*0048*/ 	.byte	0x03, 0x50
        /*004a*/ 	.short	0x0000


	//----- nvinfo : EIATTR_MAXREG_COUNT
	.align		4
        /*004c*/ 	.byte	0x03, 0x1b
        /*004e*/ 	.short	0x00ff


	//----- nvinfo : EIATTR_MERCURY_ISA_VERSION
	.align		4
        /*0050*/ 	.byte	0x03, 0x5f
        /*0052*/ 	.short	0x0101


	//----- nvinfo : EIATTR_VRC_CTA_INIT_COUNT
	.align		4
        /*0054*/ 	.byte	0x02, 0x4a
	.zero		1
	.zero		1


	//----- nvinfo : EIATTR_EXIT_INSTR_OFFSETS
	.align		4
        /*0058*/ 	.byte	0x04, 0x1c
        /*005a*/ 	.short	(.L_30 - .L_29)


	//   ....[0]....
.L_29:
        /*005c*/ 	.word	0x00000110


	//----- nvinfo : EIATTR_CBANK_PARAM_SIZE
	.align		4
.L_30:
        /*0060*/ 	.byte	0x03, 0x19
        /*0062*/ 	.short	0x0018


	//----- nvinfo : EIATTR_PARAM_CBANK
	.align		4
        /*0064*/ 	.byte	0x04, 0x0a
        /*0066*/ 	.short	(.L_32 - .L_31)
	.align		4
.L_31:
        /*0068*/ 	.word	index@(.nv.constant0._Z21addArrayToBatchArraysPPfS0_ff)
        /*006c*/ 	.short	0x0380
        /*006e*/ 	.short	0x0018


	//----- nvinfo : EIATTR_SW_WAR
	.align		4
.L_32:
        /*0070*/ 	.byte	0x04, 0x36
        /*0072*/ 	.short	(.L_34 - .L_33)
.L_33:
        /*0074*/ 	.word	0x00000008
.L_34:


//--------------------- .nv.info._Z11cudaRoutineiPPfi --------------------------
	.section	.nv.info._Z11cudaRoutineiPPfi,"",@"SHT_CUDA_INFO"
	.sectionflags	@""
	.align	4


	//----- nvinfo : EIATTR_CUDA_API_VERSION
	.align		4
        /*0000*/ 	.byte	0x04, 0x37
        /*0002*/ 	.short	(.L_36 - .L_35)
.L_35:
        /*0004*/ 	.word	0x00000082


	//----- nvinfo : EIATTR_KPARAM_INFO
	.align		4
.L_36:
        /*0008*/ 	.byte	0x04, 0x17
        /*000a*/ 	.short	(.L_38 - .L_37)
.L_37:
        /*000c*/ 	.word	0x00000000
        /*0010*/ 	.short	0x0002
        /*0012*/ 	.short	0x0010
        /*0014*/ 	.byte	0x00, 0xf0, 0x11, 0x00


	//----- nvinfo : EIATTR_KPARAM_INFO
	.align		4
.L_38:
        /*0018*/ 	.byte	0x04, 0x17
        /*001a*/ 	.short	(.L_40 - .L_39)
.L_39:
        /*001c*/ 	.word	0x00000000
        /*0020*/ 	.short	0x0001
        /*0022*/ 	.short	0x0008
        /*0024*/ 	.byte	0x00, 0xf5, 0x21, 0x00


	//----- nvinfo : EIATTR_KPARAM_INFO
	.align		4
.L_40:
        /*0028*/ 	.byte	0x04, 0x17
        /*002a*/ 	.short	(.L_42 - .L_41)
.L_41:
        /*002c*/ 	.word	0x00000000
        /*0030*/ 	.short	0x0000
        /*0032*/ 	.short	0x0000
        /*0034*/ 	.byte	0x00, 0xf0, 0x11, 0x00


	//----- nvinfo : EIATTR_SPARSE_MMA_MASK
	.align		4
.L_42:
        /*0038*/ 	.byte	0x03, 0x50
        /*003a*/ 	.short	0x0000


	//----- nvinfo : EIATTR_MAXREG_COUNT
	.align		4
        /*003c*/ 	.byte	0x03, 0x1b
        /*003e*/ 	.short	0x00ff


	//----- nvinfo : EIATTR_EXTERNS
	.align		4
        /*0040*/ 	.byte	0x04, 0x0f
        /*0042*/ 	.short	(.L_44 - .L_43)


	//   ....[0]....
	.align		4
.L_43:
        /*0044*/ 	.word	index@(vprintf)


	//----- nvinfo : EIATTR_MERCURY_ISA_VERSION
	.align		4
.L_44:
        /*0048*/ 	.byte	0x03, 0x5f
        /*004a*/ 	.short	0x0101


	//----- nvinfo : EIATTR_VRC_CTA_INIT_COUNT
	.align		4
        /*004c*/ 	.byte	0x02, 0x4a
	.zero		1
	.zero		1


	//----- nvinfo : EIATTR_SYSCALL_OFFSETS
	.align		4
        /*0050*/ 	.byte	0x04, 0x46
        /*0052*/ 	.short	(.L_46 - .L_45)


	//   ....[0]....
.L_45:
        /*0054*/ 	.word	0x00000170


	//----- nvinfo : EIATTR_EXIT_INSTR_OFFSETS
	.align		4
.L_46:
        /*0058*/ 	.byte	0x04, 0x1c
        /*005a*/ 	.short	(.L_48 - .L_47)


	//   ....[0]....
.L_47:
        /*005c*/ 	.word	0x00000180


	//----- nvinfo : EIATTR_CBANK_PARAM_SIZE
	.align		4
.L_48:
        /*0060*/ 	.byte	0x03, 0x19
        /*0062*/ 	.short	0x0014


	//----- nvinfo : EIATTR_PARAM_CBANK
	.align		4
        /*0064*/ 	.byte	0x04, 0x0a
        /*0066*/ 	.short	(.L_50 - .L_49)
	.align		4
.L_49:
        /*0068*/ 	.word	index@(.nv.constant0._Z11cudaRoutineiPPfi)
        /*006c*/ 	.short	0x0380
        /*006e*/ 	.short	0x0014


	//----- nvinfo : EIATTR_SW_WAR
	.align		4
.L_50:
        /*0070*/ 	.byte	0x04, 0x36
        /*0072*/ 	.short	(.L_52 - .L_51)
.L_51:
        /*0074*/ 	.word	0x00000008
.L_52:


//--------------------- .nv.info._Z15cudaRoutineFlatiPf --------------------------
	.section	.nv.info._Z15cudaRoutineFlatiPf,"",@"SHT_CUDA_INFO"
	.sectionflags	@""
	.align	4


	//----- nvinfo : EIATTR_CUDA_API_VERSION
	.align		4
        /*0000*/ 	.byte	0x04, 0x37
        /*0002*/ 	.short	(.L_54 - .L_53)
.L_53:
        /*0004*/ 	.word	0x00000082


	//----- nvinfo : EIATTR_KPARAM_INFO
	.align		4
.L_54:
        /*0008*/ 	.byte	0x04, 0x17
        /*000a*/ 	.short	(.L_56 - .L_55)
.L_55:
        /*000c*/ 	.word	0x00000000
        /*0010*/ 	.short	0x0001
        /*0012*/ 	.short	0x0008
        /*0014*/ 	.byte	0x00, 0xf5, 0x21, 0x00


	//----- nvinfo : EIATTR_KPARAM_INFO
	.align		4
.L_56:
        /*0018*/ 	.byte	0x04, 0x17
        /*001a*/ 	.short	(.L_58 - .L_57)
.L_57:
        /*001c*/ 	.word	0x00000000
        /*0020*/ 	.short	0x0000
        /*0022*/ 	.short	0x0000
        /*0024*/ 	.byte	0x00, 0xf0, 0x11, 0x00


	//----- nvinfo : EIATTR_SPARSE_MMA_MASK
	.align		4
.L_58:
        /*0028*/ 	.byte	0x03, 0x50
        /*002a*/ 	.short	0x0000


	//----- nvinfo : EIATTR_MAXREG_COUNT
	.align		4
        /*002c*/ 	.byte	0x03, 0x1b
        /*002e*/ 	.short	0x00ff


	//----- nvinfo : EIATTR_EXTERNS
	.align		4
        /*0030*/ 	.byte	0x04, 0x0f
        /*0032*/ 	.short	(.L_60 - .L_59)


	//   ....[0]....
	.align		4
.L_59:
        /*0034*/ 	.word	index@(vprintf)


	//----- nvinfo : EIATTR_MERCURY_ISA_VERSION
	.align		4
.L_60:
        /*0038*/ 	.byte	0x03, 0x5f
        /*003a*/ 	.short	0x0101


	//----- nvinfo : EIATTR_VRC_CTA_INIT_COUNT
	.align		4
        /*003c*/ 	.byte	0x02, 0x4a
	.zero		1
	.zero		1


	//----- nvinfo : EIATTR_SYSCALL_OFFSETS
	.align		4
        /*0040*/ 	.byte	0x04, 0x46
        /*0042*/ 	.short	(.L_62 - .L_61)


	//   ....[0]....
.L_61:
        /*0044*/ 	.word	0x00000140


	//----- nvinfo : EIATTR_EXIT_INSTR_OFFSETS
	.align		4
.L_62:
        /*0048*/ 	.byte	0x04, 0x1c
        /*004a*/ 	.short	(.L_64 - .L_63)


	//   ....[0]....
.L_63:
        /*004c*/ 	.word	0x00000150


	//----- nvinfo : EIATTR_CBANK_PARAM_SIZE
	.align		4
.L_64:
        /*0050*/ 	.byte	0x03, 0x19
        /*0052*/ 	.short	0x0010


	//----- nvinfo : EIATTR_PARAM_CBANK
	.align		4
        /*0054*/ 	.byte	0x04, 0x0a
        /*0056*/ 	.short	(.L_66 - .L_65)
	.align		4
.L_65:
        /*0058*/ 	.word	index@(.nv.constant0._Z15cudaRoutineFlatiPf)
        /*005c*/ 	.short	0x0380
        /*005e*/ 	.short	0x0010


	//----- nvinfo : EIATTR_SW_WAR
	.align		4
.L_66:
        /*0060*/ 	.byte	0x04, 0x36
        /*0062*/ 	.short	(.L_68 - .L_67)
.L_67:
        /*0064*/ 	.word	0x00000008
.L_68:


//--------------------- .nv.callgraph             --------------------------
	.section	.nv.callgraph,"",@"SHT_CUDA_CALLGRAPH"
	.align	4
	.sectionentsize	8
	.align		4
        /*0000*/ 	.word	0x00000000
	.align		4
        /*0004*/ 	.word	0xffffffff
	.align		4
        /*0008*/ 	.word	index@(_Z11cudaRoutineiPPfi)
	.align		4
        /*000c*/ 	.word	index@(vprintf)
	.align		4
        /*0010*/ 	.word	index@(_Z15cudaRoutineFlatiPf)
	.align		4
        /*0014*/ 	.word	index@(vprintf)
	.align		4
        /*0018*/ 	.word	0x00000000
	.align		4
        /*001c*/ 	.word	0xfffffffe
	.align		4
        /*0020*/ 	.word	0x00000000
	.align		4
        /*0024*/ 	.word	0xfffffffd
	.align		4
        /*0028*/ 	.word	0x00000000
	.align		4
        /*002c*/ 	.word	0xfffffffc


//--------------------- .nv.constant4             --------------------------
	.section	.nv.constant4,"a",@progbits
	.align	8
	.align		8
.nv.constant4:
        /*0000*/ 	.dword	$str
	.align		8
        /*0008*/ 	.dword	vprintf


//--------------------- .text._Z21addArrayToBatchArraysPPfS0_ff --------------------------
	.section	.text._Z21addArrayToBatchArraysPPfS0_ff,"ax",@progbits
	.align	128
        .global         _Z21addArrayToBatchArraysPPfS0_ff
        .type           _Z21addArrayToBatchArraysPPfS0_ff,@function
        .size           _Z21addArrayToBatchArraysPPfS0_ff,(.L_x_5 - _Z21addArrayToBatchArraysPPfS0_ff)
        .other          _Z21addArrayToBatchArraysPPfS0_ff,@"STO_CUDA_ENTRY STV_DEFAULT"
_Z21addArrayToBatchArraysPPfS0_ff:
.text._Z21addArrayToBatchArraysPPfS0_ff:
[----:B------:R-:W-:Y:S01]  /*0000*/  LDC R1, c[0x0][0x37c] ;  /* 0x0000df00ff017b82 */ /* 0x000fe20000000800 */
[----:B------:R-:W0:Y:S07]  /*0010*/  S2R R5, SR_CTAID.X ;  /* 0x0000000000057919 */ /* 0x000e2e0000002500 */
[----:B------:R-:W0:Y:S01]  /*0020*/  LDC.64 R6, c[0x0][0x388] ;  /* 0x0000e200ff067b82 */ /* 0x000e220000000a00 */
[----:B------:R-:W1:Y:S01]  /*0030*/  LDCU.64 UR4, c[0x0][0x358] ;  /* 0x00006b00ff0477ac */ /* 0x000e620008000a00 */
[----:B------:R-:W2:Y:S06]  /*0040*/  LDCU.64 UR6, c[0x0][0x390] ;  /* 0x00007200ff0677ac */ /* 0x000eac0008000a00 */
[----:B------:R-:W1:Y:S01]  /*0050*/  LDC.64 R2, c[0x0][0x380] ;  /* 0x0000e000ff027b82 */ /* 0x000e620000000a00 */
[----:B0-----:R-:W-:Y:S01]  /*0060*/  IMAD.WIDE.U32 R6, R5, 0x8, R6 ;  /* 0x0000000805067825 */ /* 0x001fe200078e0006 */
[----:B-1----:R-:W3:Y:S05]  /*0070*/  LDG.E.64 R2, desc[UR4][R2.64] ;  /* 0x0000000402027981 */ /* 0x002eea000c1e1b00 */
[----:B------:R-:W4:Y:S01]  /*0080*/  LDG.E.64 R6, desc[UR4][R6.64] ;  /* 0x0000000406067981 */ /* 0x000f22000c1e1b00 */
[----:B------:R-:W4:Y:S02]  /*0090*/  S2R R5, SR_TID.X ;  /* 0x0000000000057919 */ /* 0x000f240000002100 */
[----:B----4-:R-:W-:-:S04]  /*00a0*/  IMAD.WIDE.U32 R8, R5, 0x4, R6 ;  /* 0x0000000405087825 */ /* 0x010fc800078e0006 */
[----:B---3--:R-:W-:Y:S01]  /*00b0*/  IMAD.WIDE.U32 R4, R5, 0x4, R2 ;  /* 0x0000000405047825 */ /* 0x008fe200078e0002 */
[----:B------:R-:W2:Y:S05]  /*00c0*/  LDG.E R0, desc[UR4][R8.64] ;  /* 0x0000000408007981 */ /* 0x000eaa000c1e1900 */
[----:B------:R-:W3:Y:S01]  /*00d0*/  LDG.E R4, desc[UR4][R4.64] ;  /* 0x0000000404047981 */ /* 0x000ee2000c1e1900 */
[----:B--2---:R-:W-:-:S04]  /*00e0*/  FMUL R11, R0, UR7 ;  /* 0x00000007000b7c20 */ /* 0x004fc80008400000 */
[----:B---3--:R-:W-:-:S05]  /*00f0*/  FFMA R11, R4, UR6, R11 ;  /* 0x00000006040b7c23 */ /* 0x008fca000800000b */
[----:B------:R-:W-:Y:S01]  /*0100*/  STG.E desc[UR4][R8.64], R11 ;  /* 0x0000000b08007986 */ /* 0x000fe2000c101904 */
[----:B------:R-:W-:Y:S05]  /*0110*/  EXIT ;  /* 0x000000000000794d */ /* 0x000fea0003800000 */
.L_x_0:
[----:B------:R-:W-:-:S00]  /*0120*/  BRA `(.L_x_0) ;  /* 0xfffffffc00fc7947 */ /* 0x000fc0000383ffff */
[----:B------:R-:W-:-:S00]  /*0130*/  NOP ;  /* 0x0000000000007918 */ /* 0x000fc00000000000 */
        /* <DEDUP_REMOVED lines=12> */
.L_x_5:


//--------------------- .text._Z11cudaRoutineiPPfi --------------------------
	.section	.text._Z11cudaRoutineiPPfi,"ax",@progbits
	.align	128
        .global         _Z11cudaRoutineiPPfi
        .type           _Z11cudaRoutineiPPfi,@function
        .size           _Z11cudaRoutineiPPfi,(.L_x_6 - _Z11cudaRoutineiPPfi)
        .other          _Z11cudaRoutineiPPfi,@"STO_CUDA_ENTRY STV_DEFAULT"
_Z11cudaRoutineiPPfi:
.text._Z11cudaRoutineiPPfi:
[----:B------:R-:W0:Y:S08]  /*0000*/  LDC R1, c[0x0][0x37c] ;  /* 0x0000df00ff017b82 */ /* 0x000e300000000800 */
[----:B------:R-:W1:Y:S01]  /*0010*/  LDC R3, c[0x0][0x390] ;  /* 0x0000e400ff037b82 */ /* 0x000e620000000800 */
[----:B------:R-:W2:Y:S01]  /*0020*/  LDCU.64 UR4, c[0x0][0x358] ;  /* 0x00006b00ff0477ac */ /* 0x000ea20008000a00 */
[----:B0-----:R-:W-:-:S06]  /*0030*/  VIADD R1, R1, 0xfffffff0 ;  /* 0xfffffff001017836 */ /* 0x001fcc0000000000 */
[----:B------:R-:W1:Y:S01]  /*0040*/  LDC.64 R4, c[0x0][0x388] ;  /* 0x0000e200ff047b82 */ /* 0x000e620000000a00 */
[----:B------:R-:W0:Y:S01]  /*0050*/  S2R R12, SR_TID.X ;  /* 0x00000000000c7919 */ /* 0x000e220000002100 */
[----:B------:R-:W3:Y:S01]  /*0060*/  LDCU.64 UR6, c[0x4][URZ] ;  /* 0x01000000ff0677ac */ /* 0x000ee20008000a00 */
[----:B-1----:R-:W-:-:S05]  /*0070*/  IMAD.WIDE R4, R3, 0x8, R4 ;  /* 0x0000000803047825 */ /* 0x002fca00078e0204 */
[----:B--2---:R-:W0:Y:S02]  /*0080*/  LDG.E.64 R2, desc[UR4][R4.64] ;  /* 0x0000000404027981 */ /* 0x004e24000c1e1b00 */
[----:B0-----:R-:W-:-:S06]  /*0090*/  IMAD.WIDE.U32 R2, R12, 0x4, R2 ;  /* 0x000000040c027825 */ /* 0x001fcc00078e0002 */
[----:B------:R-:W2:Y:S01]  /*00a0*/  LD.E R2, desc[UR4][R2.64] ;  /* 0x0000000402027980 */ /* 0x000ea2000c101900 */
[----:B------:R-:W-:Y:S01]  /*00b0*/  MOV R0, 0x8 ;  /* 0x0000000800007802 */ /* 0x000fe20000000f00 */
[----:B------:R-:W0:Y:S01]  /*00c0*/  LDCU UR4, c[0x0][0x2f8] ;  /* 0x00005f00ff0477ac */ /* 0x000e220008000800 */
[----:B---3--:R-:W-:Y:S01]  /*00d0*/  IMAD.U32 R4, RZ, RZ, UR6 ;  /* 0x00000006ff047e24 */ /* 0x008fe2000f8e00ff */
[----:B------:R1:W-:Y:S01]  /*00e0*/  STL [R1], R12 ;  /* 0x0000000c01007387 */ /* 0x0003e20000100800 */
[----:B------:R1:W3:Y:S01]  /*00f0*/  LDC.64 R10, c[0x4][R0] ;  /* 0x01000000000a7b82 */ /* 0x0002e20000000a00 */
[----:B------:R-:W4:Y:S01]  /*0100*/  LDCU UR5, c[0x0][0x2fc] ;  /* 0x00005f80ff0577ac */ /* 0x000f220008000800 */
[----:B------:R-:W-:Y:S02]  /*0110*/  MOV R5, UR7 ;  /* 0x0000000700057c02 */ /* 0x000fe40008000f00 */
[----:B0-----:R-:W-:-:S04]  /*0120*/  IADD3 R6, P0, PT, R1, UR4, RZ ;  /* 0x0000000401067c10 */ /* 0x001fc8000ff1e0ff */
[----:B----4-:R-:W-:Y:S01]  /*0130*/  IADD3.X R7, PT, PT, RZ, UR5, RZ, P0, !PT ;  /* 0x00000005ff077c10 */ /* 0x010fe200087fe4ff */
[----:B--2---:R-:W0:Y:S02]  /*0140*/  F2F.F64.F32 R8, R2 ;  /* 0x0000000200087310 */ /* 0x004e240000201800 */
[----:B0--3--:R1:W-:Y:S06]  /*0150*/  STL.64 [R1+0x8], R8 ;  /* 0x0000080801007387 */ /* 0x0093ec0000100a00 */
[----:B------:R-:W-:-:S07]  /*0160*/  LEPC R20, `(.L_x_1) ;  /* 0x000000001014794e */ /* 0x000fce0000000000 */
[----:B-1----:R-:W-:Y:S05]  /*0170*/  CALL.ABS.NOINC R10 ;  /* 0x000000000a007343 */ /* 0x002fea0003c00000 */
.L_x_1:
[----:B------:R-:W-:Y:S05]  /*0180*/  EXIT ;  /* 0x000000000000794d */ /* 0x000fea0003800000 */
.L_x_2:
        /* <DEDUP_REMOVED lines=15> */
.L_x_6:


//--------------------- .text._Z15cudaRoutineFlatiPf --------------------------
	.section	.text._Z15cudaRoutineFlatiPf,"ax",@progbits
	.align	128
        .global         _Z15cudaRoutineFlatiPf
        .type           _Z15cudaRoutineFlatiPf,@function
        .size           _Z15cudaRoutineFlatiPf,(.L_x_7 - _Z15cudaRoutineFlatiPf)
        .other          _Z15cudaRoutineFlatiPf,@"STO_CUDA_ENTRY STV_DEFAULT"
_Z15cudaRoutineFlatiPf:
.text._Z15cudaRoutineFlatiPf:
[----:B------:R-:W0:Y:S01]  /*0000*/  LDC R1, c[0x0][0x37c] ;  /* 0x0000df00ff017b82 */ /* 0x000e220000000800 */
[----:B------:R-:W1:Y:S07]  /*0010*/  S2R R12, SR_TID.X ;  /* 0x00000000000c7919 */ /* 0x000e6e0000002100 */
[----:B------:R-:W1:Y:S01]  /*0020*/  LDC.64 R2, c[0x0][0x388] ;  /* 0x0000e200ff027b82 */ /* 0x000e620000000a00 */
[----:B------:R-:W2:Y:S01]  /*0030*/  LDCU.64 UR4, c[0x0][0x358] ;  /* 0x00006b00ff0477ac */ /* 0x000ea20008000a00 */
[----:B0-----:R-:W-:Y:S01]  /*0040*/  VIADD R1, R1, 0xfffffff0 ;  /* 0xfffffff001017836 */ /* 0x001fe20000000000 */
[----:B------:R-:W0:Y:S01]  /*0050*/  LDCU.64 UR6, c[0x4][URZ] ;  /* 0x01000000ff0677ac */ /* 0x000e220008000a00 */
[----:B-1----:R-:W-:-:S06]  /*0060*/  IMAD.WIDE.U32 R2, R12, 0x4, R2 ;  /* 0x000000040c027825 */ /* 0x002fcc00078e0002 */
[----:B--2---:R-:W2:Y:S01]  /*0070*/  LDG.E R2, desc[UR4][R2.64] ;  /* 0x0000000402027981 */ /* 0x004ea2000c1e1900 */
[----:B------:R-:W-:Y:S01]  /*0080*/  MOV R0, 0x8 ;  /* 0x0000000800007802 */ /* 0x000fe20000000f00 */
[----:B------:R-:W1:Y:S01]  /*0090*/  LDCU UR4, c[0x0][0x2f8] ;  /* 0x00005f00ff0477ac */ /* 0x000e620008000800 */
[----:B0-----:R-:W-:Y:S01]  /*00a0*/  IMAD.U32 R4, RZ, RZ, UR6 ;  /* 0x00000006ff047e24 */ /* 0x001fe2000f8e00ff */
[----:B------:R0:W-:Y:S01]  /*00b0*/  STL [R1], R12 ;  /* 0x0000000c01007387 */ /* 0x0001e20000100800 */
[----:B------:R0:W3:Y:S01]  /*00c0*/  LDC.64 R10, c[0x4][R0] ;  /* 0x01000000000a7b82 */ /* 0x0000e20000000a00 */
[----:B------:R-:W4:Y:S01]  /*00d0*/  LDCU UR5, c[0x0][0x2fc] ;  /* 0x00005f80ff0577ac */ /* 0x000f220008000800 */
[----:B------:R-:W-:Y:S02]  /*00e0*/  MOV R5, UR7 ;  /* 0x0000000700057c02 */ /* 0x000fe40008000f00 */
[----:B-1----:R-:W-:-:S05]  /*00f0*/  IADD3 R6, P0, PT, R1, UR4, RZ ;  /* 0x0000000401067c10 */ /* 0x002fca000ff1e0ff */
[----:B----4-:R-:W-:Y:S01]  /*0100*/  IMAD.X R7, RZ, RZ, UR5, P0 ;  /* 0x00000005ff077e24 */ /* 0x010fe200080e06ff */
[----:B--2---:R-:W1:Y:S02]  /*0110*/  F2F.F64.F32 R8, R2 ;  /* 0x0000000200087310 */ /* 0x004e640000201800 */
[----:B-1-3--:R0:W-:Y:S05]  /*0120*/  STL.64 [R1+0x8], R8 ;  /* 0x0000080801007387 */ /* 0x00a1ea0000100a00 */
[----:B------:R-:W-:-:S07]  /*0130*/  LEPC R20, `(.L_x_3) ;  /* 0x000000001014794e */ /* 0x000fce0000000000 */
[----:B0-----:R-:W-:Y:S05]  /*0140*/  CALL.ABS.NOINC R10 ;  /* 0x000000000a007343 */ /* 0x001fea0003c00000 */
.L_x_3:
[----:B------:R-:W-:Y:S05]  /*0150*/  EXIT ;  /* 0x000000000000794d */ /* 0x000fea0003800000 */
.L_x_4:
        /* <DEDUP_REMOVED lines=10> */
.L_x_7:


//--------------------- .nv.global.init           --------------------------
	.section	.nv.global.init,"aw",@progbits
.nv.global.init:
	.type		$str,@object
	.size		$str,(.L_0 - $str)
$str:
        /*0000*/ 	.byte	0x25, 0x64, 0x20, 0x2d, 0x20, 0x25, 0x2e, 0x32, 0x66, 0x20, 0x68, 0x65, 0x6c, 0x6c, 0x6f, 0x0a
        /*0010*/ 	.byte	0x00
.L_0:


//--------------------- .nv.shared.reserved.0     --------------------------
	.section	.nv.shared.reserved.0,"aw",@nobits
	.weak		__nv_reservedSMEM_offset_0_alias
	.size		__nv_reservedSMEM_offset_0_alias, 0, 64
	.other		__nv_reservedSMEM_offset_0_alias,@"STO_CUDA_RESERVED_SHARED STV_DEFAULT"
__nv_reservedSMEM_offset_0_alias:
	.zero		0
	.zero		64


//--------------------- .nv.constant0._Z21addArrayToBatchArraysPPfS0_ff --------------------------
	.section	.nv.constant0._Z21addArrayToBatchArraysPPfS0_ff,"a",@progbits
	.sectionflags	@""
	.align	4
.nv.constant0._Z21addArrayToBatchArraysPPfS0_ff:
	.zero		920


//--------------------- .nv.constant0._Z11cudaRoutineiPPfi --------------------------
	.section	.nv.constant0._Z11cudaRoutineiPPfi,"a",@progbits
	.sectionflags	@""
	.align	4
.nv.constant0._Z11cudaRoutineiPPfi:
	.zero		916


//--------------------- .nv.constant0._Z15cudaRoutineFlatiPf --------------------------
	.section	.nv.constant0._Z15cudaRoutineFlatiPf,"a",@progbits
	.sectionflags	@""
	.align	4
.nv.constant0._Z15cudaRoutineFlatiPf:
	.zero		912


//--------------------- SYMBOLS --------------------------

	.type		.nv.reservedSmem.offset0,@object
	.size		.nv.reservedSmem.offset0,0x4
	.type		vprintf,@function
